//
// Generated by NVIDIA NVVM Compiler
//
// Compiler Build ID: CL-36424714
// Cuda compilation tools, release 13.0, V13.0.88
// Based on NVVM 20.0.0
//

.version 9.0
.target sm_100
.address_size 64

	// .globl	_Z11calculationPiS_iii

.visible .entry _Z11calculationPiS_iii(
	.param .u64 .ptr .align 1 _Z11calculationPiS_iii_param_0,
	.param .u64 .ptr .align 1 _Z11calculationPiS_iii_param_1,
	.param .u32 _Z11calculationPiS_iii_param_2,
	.param .u32 _Z11calculationPiS_iii_param_3,
	.param .u32 _Z11calculationPiS_iii_param_4
)
{
	.reg .pred 	%p<2>;
	.reg .b32 	%r<11>;
	.reg .b64 	%rd<9>;

	ld.param.u64 	%rd1, [_Z11calculationPiS_iii_param_0];
	ld.param.u64 	%rd2, [_Z11calculationPiS_iii_param_1];
	ld.param.u32 	%r2, [_Z11calculationPiS_iii_param_2];
	ld.param.u32 	%r3, [_Z11calculationPiS_iii_param_3];
	ld.param.u32 	%r4, [_Z11calculationPiS_iii_param_4];
	mov.u32 	%r5, %ctaid.x;
	mov.u32 	%r6, %ntid.x;
	mov.u32 	%r7, %tid.x;
	mad.lo.s32 	%r8, %r5, %r6, %r7;
	mad.lo.s32 	%r1, %r4, %r3, %r8;
	setp.ge.s32 	%p1, %r1, %r2;
	@%p1 bra 	$L__BB0_2;
	cvta.to.global.u64 	%rd3, %rd1;
	cvta.to.global.u64 	%rd4, %rd2;
	mul.wide.s32 	%rd5, %r1, 4;
	add.s64 	%rd6, %rd3, %rd5;
	ld.global.u32 	%r9, [%rd6];
	mul.wide.s32 	%rd7, %r9, 4;
	add.s64 	%rd8, %rd4, %rd7;
	atom.global.add.u32 	%r10, [%rd8], 1;
$L__BB0_2:
	ret;

}


// ===== COMPILED SASS (sm_100) =====

	.target	sm_100

	.elftype	@"ET_EXEC"


//--------------------- .note.nv.tkinfo           --------------------------
	.section	.note.nv.tkinfo,"",@"SHT_NOTE"
	.sectionflags	@"SHF_NOTE_NV_TKINFO"
	.tkinfo
        /*0018*/ 	.word	0x00000002
        /*0030*/ 	.string	""
        /*0030*/ 	.string	"ptxas"
        /*0030*/ 	.string	"Cuda compilation tools, release 13.0, V13.0.88"
        /*0030*/ 	.string	"Build cuda_13.0.r13.0/compiler.36424714_0"
        /*0030*/ 	.string	"-arch sm_100 -m 64 "



//--------------------- .note.nv.cuinfo           --------------------------
	.section	.note.nv.cuinfo,"",@"SHT_NOTE"
	.sectionflags	@"SHF_NOTE_NV_CUINFO"
        /*0018*/ 	.short	0x0002
        /*001a*/ 	.short	0x0064
        /*001c*/ 	.short	0x0082
	.zero		2


//--------------------- .nv.info                  --------------------------
	.section	.nv.info,"",@"SHT_CUDA_INFO"
	.align	4


	//----- nvinfo : EIATTR_REGCOUNT
	.align		4
        /*0000*/ 	.byte	0x04, 0x2f
        /*0002*/ 	.short	(.L_1 - .L_0)
	.align		4
.L_0:
        /*0004*/ 	.word	index@(_Z11calculationPiS_iii)
        /*0008*/ 	.word	0x0000000a


	//----- nvinfo : EIATTR_FRAME_SIZE
	.align		4
.L_1:
        /*000c*/ 	.byte	0x04, 0x11
        /*000e*/ 	.short	(.L_3 - .L_2)
	.align		4
.L_2:
        /*0010*/ 	.word	index@(_Z11calculationPiS_iii)
        /*0014*/ 	.word	0x00000000


	//----- nvinfo : EIATTR_MIN_STACK_SIZE
	.align		4
.L_3:
        /*0018*/ 	.byte	0x04, 0x12
        /*001a*/ 	.short	(.L_5 - .L_4)
	.align		4
.L_4:
        /*001c*/ 	.word	index@(_Z11calculationPiS_iii)
        /*0020*/ 	.word	0x00000000
.L_5:


//--------------------- .nv.compat                --------------------------
	.section	.nv.compat,"",@"SHT_CUDA_COMPAT_INFO"
	.align	4
        /*0000*/ 	.byte	0x02, 0x09, 0x00, 0x00, 0x02, 0x02, 0x01, 0x00, 0x02, 0x05, 0x05, 0x00, 0x03, 0x07, 0x01, 0x01
        /*0010*/ 	.byte	0x02, 0x03, 0x00, 0x00, 0x02, 0x06, 0x01, 0x00, 0x04, 0x0b, 0x08, 0x00, 0x09, 0x00, 0x00, 0x00
        /*0020*/ 	.byte	0x00, 0x00, 0x00, 0x00


//--------------------- .nv.info._Z11calculationPiS_iii --------------------------
	.section	.nv.info._Z11calculationPiS_iii,"",@"SHT_CUDA_INFO"
	.sectionflags	@""
	.align	4


	//----- nvinfo : EIATTR_CUDA_API_VERSION
	.align		4
        /*0000*/ 	.byte	0x04, 0x37
        /*0002*/ 	.short	(.L_7 - .L_6)
.L_6:
        /*0004*/ 	.word	0x00000082


	//----- nvinfo : EIATTR_KPARAM_INFO
	.align		4
.L_7:
        /*0008*/ 	.byte	0x04, 0x17
        /*000a*/ 	.short	(.L_9 - .L_8)
.L_8:
        /*000c*/ 	.word	0x00000000
        /*0010*/ 	.short	0x0004
        /*0012*/ 	.short	0x0018
        /*0014*/ 	.byte	0x00, 0xf0, 0x11, 0x00


	//----- nvinfo : EIATTR_KPARAM_INFO
	.align		4
.L_9:
        /*0018*/ 	.byte	0x04, 0x17
        /*001a*/ 	.short	(.L_11 - .L_10)
.L_10:
        /*001c*/ 	.word	0x00000000
        /*0020*/ 	.short	0x0003
        /*0022*/ 	.short	0x0014
        /*0024*/ 	.byte	0x00, 0xf0, 0x11, 0x00


	//----- nvinfo : EIATTR_KPARAM_INFO
	.align		4
.L_11:
        /*0028*/ 	.byte	0x04, 0x17
        /*002a*/ 	.short	(.L_13 - .L_12)
.L_12:
        /*002c*/ 	.word	0x00000000
        /*0030*/ 	.short	0x0002
        /*0032*/ 	.short	0x0010
        /*0034*/ 	.byte	0x00, 0xf0, 0x11, 0x00


	//----- nvinfo : EIATTR_KPARAM_INFO
	.align		4
.L_13:
        /*0038*/ 	.byte	0x04, 0x17
        /*003a*/ 	.short	(.L_15 - .L_14)
.L_14:
        /*003c*/ 	.word	0x00000000
        /*0040*/ 	.short	0x0001
        /*0042*/ 	.short	0x0008
        /*0044*/ 	.byte	0x00, 0xf5, 0x21, 0x00


	//----- nvinfo : EIATTR_KPARAM_INFO
	.align		4
.L_15:
        /*0048*/ 	.byte	0x04, 0x17
        /*004a*/ 	.short	(.L_17 - .L_16)
.L_16:
        /*004c*/ 	.word	0x00000000
        /*0050*/ 	.short	0x0000
        /*0052*/ 	.short	0x0000
        /*0054*/ 	.byte	0x00, 0xf5, 0x21, 0x00


	//----- nvinfo : EIATTR_SPARSE_MMA_MASK
	.align		4
.L_17:
        /*0058*/ 	.byte	0x03, 0x50
        /*005a*/ 	.short	0x0000


	//----- nvinfo : EIATTR_MAXREG_COUNT
	.align		4
        /*005c*/ 	.byte	0x03, 0x1b
        /*005e*/ 	.short	0x00ff


	//----- nvinfo : EIATTR_MERCURY_ISA_VERSION
	.align		4
        /*0060*/ 	.byte	0x03, 0x5f
        /*0062*/ 	.short	0x0101


	//----- nvinfo : EIATTR_VRC_CTA_INIT_COUNT
	.align		4
        /*0064*/ 	.byte	0x02, 0x4a
	.zero		1
	.zero		1


	//----- nvinfo : EIATTR_EXIT_INSTR_OFFSETS
	.align		4
        /*0068*/ 	.byte	0x04, 0x1c
        /*006a*/ 	.short	(.L_19 - .L_18)


	//   ....[0]....
.L_18:
        /*006c*/ 	.word	0x00000090


	//   ....[1]....
        /*0070*/ 	.word	0x00000120


	//----- nvinfo : EIATTR_CBANK_PARAM_SIZE
	.align		4
.L_19:
        /*0074*/ 	.byte	0x03, 0x19
        /*0076*/ 	.short	0x001c


	//----- nvinfo : EIATTR_PARAM_CBANK
	.align		4
        /*0078*/ 	.byte	0x04, 0x0a
        /*007a*/ 	.short	(.L_21 - .L_20)
	.align		4
.L_20:
        /*007c*/ 	.word	index@(.nv.constant0._Z11calculationPiS_iii)
        /*0080*/ 	.short	0x0380
        /*0082*/ 	.short	0x001c


	//----- nvinfo : EIATTR_SW_WAR
	.align		4
.L_21:
        /*0084*/ 	.byte	0x04, 0x36
        /*0086*/ 	.short	(.L_23 - .L_22)
.L_22:
        /*0088*/ 	.word	0x00000008
.L_23:


//--------------------- .nv.callgraph             --------------------------
	.section	.nv.callgraph,"",@"SHT_CUDA_CALLGRAPH"
	.align	4
	.sectionentsize	8
	.align		4
        /*0000*/ 	.word	0x00000000
	.align		4
        /*0004*/ 	.word	0xffffffff
	.align		4
        /*0008*/ 	.word	0x00000000
	.align		4
        /*000c*/ 	.word	0xfffffffe
	.align		4
        /*0010*/ 	.word	0x00000000
	.align		4
        /*0014*/ 	.word	0xfffffffd
	.align		4
        /*0018*/ 	.word	0x00000000
	.align		4
        /*001c*/ 	.word	0xfffffffc


//--------------------- .text._Z11calculationPiS_iii --------------------------
	.section	.text._Z11calculationPiS_iii,"ax",@progbits
	.align	128
        .global         _Z11calculationPiS_iii
        .type           _Z11calculationPiS_iii,@function
        .size           _Z11calculationPiS_iii,(.L_x_1 - _Z11calculationPiS_iii)
        .other          _Z11calculationPiS_iii,@"STO_CUDA_ENTRY STV_DEFAULT"
_Z11calculationPiS_iii:
.text._Z11calculationPiS_iii:
[----:B------:R-:W-:Y:S01]  /*0000*/  LDC R1, c[0x0][0x37c] ;  /* 0x0000df00ff017b82 */ /* 0x000fe20000000800 */
[----:B------:R-:W0:Y:S07]  /*0010*/  S2R R3, SR_TID.X ;  /* 0x0000000000037919 */ /* 0x000e2e0000002100 */
[----:B------:R-:W0:Y:S01]  /*0020*/  S2UR UR4, SR_CTAID.X ;  /* 0x00000000000479c3 */ /* 0x000e220000002500 */
[----:B------:R-:W1:Y:S07]  /*0030*/  LDCU UR5, c[0x0][0x398] ;  /* 0x00007300ff0577ac */ /* 0x000e6e0008000800 */
[----:B------:R-:W0:Y:S08]  /*0040*/  LDC R0, c[0x0][0x360] ;  /* 0x0000d800ff007b82 */ /* 0x000e300000000800 */
[----:B------:R-:W1:Y:S01]  /*0050*/  LDC.64 R4, c[0x0][0x390] ;  /* 0x0000e400ff047b82 */ /* 0x000e620000000a00 */
[----:B0-----:R-:W-:-:S04]  /*0060*/  IMAD R0, R0, UR4, R3 ;  /* 0x0000000400007c24 */ /* 0x001fc8000f8e0203 */
[----:B-1----:R-:W-:-:S05]  /*0070*/  IMAD R5, R5, UR5, R0 ;  /* 0x0000000505057c24 */ /* 0x002fca000f8e0200 */
[----:B------:R-:W-:-:S13]  /*0080*/  ISETP.GE.AND P0, PT, R5, R4, PT ;  /* 0x000000040500720c */ /* 0x000fda0003f06270 */
[----:B------:R-:W-:Y:S05]  /*0090*/  @P0 EXIT ;  /* 0x000000000000094d */ /* 0x000fea0003800000 */
[----:B------:R-:W0:Y:S01]  /*00a0*/  LDC.64 R2, c[0x0][0x380] ;  /* 0x0000e000ff027b82 */ /* 0x000e220000000a00 */
[----:B------:R-:W1:Y:S01]  /*00b0*/  LDCU.64 UR4, c[0x0][0x358] ;  /* 0x00006b00ff0477ac */ /* 0x000e620008000a00 */
[----:B0-----:R-:W-:-:S06]  /*00c0*/  IMAD.WIDE R2, R5, 0x4, R2 ;  /* 0x0000000405027825 */ /* 0x001fcc00078e0202 */
[----:B------:R-:W0:Y:S01]  /*00d0*/  LDC.64 R4, c[0x0][0x388] ;  /* 0x0000e200ff047b82 */ /* 0x000e220000000a00 */
[----:B-1----:R-:W0:Y:S01]  /*00e0*/  LDG.E R3, desc[UR4][R2.64] ;  /* 0x0000000402037981 */ /* 0x002e22000c1e1900 */
[----:B------:R-:W-:Y:S02]  /*00f0*/  HFMA2 R7, -RZ, RZ, 0, 5.9604644775390625e-08 ;  /* 0x00000001ff077431 */ /* 0x000fe400000001ff */
[----:B0-----:R-:W-:-:S05]  /*0100*/  IMAD.WIDE R4, R3, 0x4, R4 ;  /* 0x0000000403047825 */ /* 0x001fca00078e0204 */
[----:B------:R-:W-:Y:S01]  /*0110*/  REDG.E.ADD.STRONG.GPU desc[UR4][R4.64], R7 ;  /* 0x000000070400798e */ /* 0x000fe2000c12e104 */
[----:B------:R-:W-:Y:S05]  /*0120*/  EXIT ;  /* 0x000000000000794d */ /* 0x000fea0003800000 */
.L_x_0:
[----:B------:R-:W-:-:S00]  /*0130*/  BRA `(.L_x_0) ;  /* 0xfffffffc00fc7947 */ /* 0x000fc0000383ffff */
[----:B------:R-:W-:-:S00]  /*0140*/  NOP ;  /* 0x0000000000007918 */ /* 0x000fc00000000000 */
        /* <DEDUP_REMOVED lines=11> */
.L_x_1:


//--------------------- .nv.shared.reserved.0     --------------------------
	.section	.nv.shared.reserved.0,"aw",@nobits
	.weak		__nv_reservedSMEM_offset_0_alias
	.size		__nv_reservedSMEM_offset_0_alias, 0, 64
	.other		__nv_reservedSMEM_offset_0_alias,@"STO_CUDA_RESERVED_SHARED STV_DEFAULT"
__nv_reservedSMEM_offset_0_alias:
	.zero		0
	.zero		64


//--------------------- .nv.constant0._Z11calculationPiS_iii --------------------------
	.section	.nv.constant0._Z11calculationPiS_iii,"a",@progbits
	.sectionflags	@""
	.align	4
.nv.constant0._Z11calculationPiS_iii:
	.zero		924


//--------------------- SYMBOLS --------------------------

	.type		.nv.reservedSmem.offset0,@object
	.size		.nv.reservedSmem.offset0,0x4
